//
// Generated by NVIDIA NVVM Compiler
//
// Compiler Build ID: CL-36424714
// Cuda compilation tools, release 13.0, V13.0.88
// Based on NVVM 20.0.0
//

.version 9.0
.target sm_100
.address_size 64

	// .globl	_Z6vecAddPfS_S_

.visible .entry _Z6vecAddPfS_S_(
	.param .u64 .ptr .align 1 _Z6vecAddPfS_S__param_0,
	.param .u64 .ptr .align 1 _Z6vecAddPfS_S__param_1,
	.param .u64 .ptr .align 1 _Z6vecAddPfS_S__param_2
)
{
	.reg .b32 	%r<5>;
	.reg .b32 	%f<4>;
	.reg .b64 	%rd<11>;

	ld.param.u64 	%rd1, [_Z6vecAddPfS_S__param_0];
	ld.param.u64 	%rd2, [_Z6vecAddPfS_S__param_1];
	ld.param.u64 	%rd3, [_Z6vecAddPfS_S__param_2];
	cvta.to.global.u64 	%rd4, %rd3;
	cvta.to.global.u64 	%rd5, %rd2;
	cvta.to.global.u64 	%rd6, %rd1;
	mov.u32 	%r1, %ctaid.x;
	mov.u32 	%r2, %ntid.x;
	mov.u32 	%r3, %tid.x;
	mad.lo.s32 	%r4, %r1, %r2, %r3;
	mul.wide.s32 	%rd7, %r4, 4;
	add.s64 	%rd8, %rd6, %rd7;
	ld.global.f32 	%f1, [%rd8];
	add.s64 	%rd9, %rd5, %rd7;
	ld.global.f32 	%f2, [%rd9];
	add.f32 	%f3, %f1, %f2;
	add.s64 	%rd10, %rd4, %rd7;
	st.global.f32 	[%rd10], %f3;
	ret;

}


// ===== COMPILED SASS (sm_100) =====

	.target	sm_100

	.elftype	@"ET_EXEC"


//--------------------- .note.nv.tkinfo           --------------------------
	.section	.note.nv.tkinfo,"",@"SHT_NOTE"
	.sectionflags	@"SHF_NOTE_NV_TKINFO"
	.tkinfo
        /*0018*/ 	.word	0x00000002
        /*0030*/ 	.string	""
        /*0030*/ 	.string	"ptxas"
        /*0030*/ 	.string	"Cuda compilation tools, release 13.0, V13.0.88"
        /*0030*/ 	.string	"Build cuda_13.0.r13.0/compiler.36424714_0"
        /*0030*/ 	.string	"-arch sm_100 -m 64 "



//--------------------- .note.nv.cuinfo           --------------------------
	.section	.note.nv.cuinfo,"",@"SHT_NOTE"
	.sectionflags	@"SHF_NOTE_NV_CUINFO"
        /*0018*/ 	.short	0x0002
        /*001a*/ 	.short	0x0064
        /*001c*/ 	.short	0x0082
	.zero		2


//--------------------- .nv.info                  --------------------------
	.section	.nv.info,"",@"SHT_CUDA_INFO"
	.align	4


	//----- nvinfo : EIATTR_REGCOUNT
	.align		4
        /*0000*/ 	.byte	0x04, 0x2f
        /*0002*/ 	.short	(.L_1 - .L_0)
	.align		4
.L_0:
        /*0004*/ 	.word	index@(_Z6vecAddPfS_S_)
        /*0008*/ 	.word	0x0000000c


	//----- nvinfo : EIATTR_FRAME_SIZE
	.align		4
.L_1:
        /*000c*/ 	.byte	0x04, 0x11
        /*000e*/ 	.short	(.L_3 - .L_2)
	.align		4
.L_2:
        /*0010*/ 	.word	index@(_Z6vecAddPfS_S_)
        /*0014*/ 	.word	0x00000000


	//----- nvinfo : EIATTR_MIN_STACK_SIZE
	.align		4
.L_3:
        /*0018*/ 	.byte	0x04, 0x12
        /*001a*/ 	.short	(.L_5 - .L_4)
	.align		4
.L_4:
        /*001c*/ 	.word	index@(_Z6vecAddPfS_S_)
        /*0020*/ 	.word	0x00000000
.L_5:


//--------------------- .nv.compat                --------------------------
	.section	.nv.compat,"",@"SHT_CUDA_COMPAT_INFO"
	.align	4
        /*0000*/ 	.byte	0x02, 0x09, 0x00, 0x00, 0x02, 0x02, 0x01, 0x00, 0x02, 0x05, 0x05, 0x00, 0x03, 0x07, 0x01, 0x01
        /*0010*/ 	.byte	0x02, 0x03, 0x00, 0x00, 0x02, 0x06, 0x01, 0x00, 0x04, 0x0b, 0x08, 0x00, 0x09, 0x00, 0x00, 0x00
        /*0020*/ 	.byte	0x00, 0x00, 0x00, 0x00


//--------------------- .nv.info._Z6vecAddPfS_S_  --------------------------
	.section	.nv.info._Z6vecAddPfS_S_,"",@"SHT_CUDA_INFO"
	.sectionflags	@""
	.align	4


	//----- nvinfo : EIATTR_CUDA_API_VERSION
	.align		4
        /*0000*/ 	.byte	0x04, 0x37
        /*0002*/ 	.short	(.L_7 - .L_6)
.L_6:
        /*0004*/ 	.word	0x00000082


	//----- nvinfo : EIATTR_KPARAM_INFO
	.align		4
.L_7:
        /*0008*/ 	.byte	0x04, 0x17
        /*000a*/ 	.short	(.L_9 - .L_8)
.L_8:
        /*000c*/ 	.word	0x00000000
        /*0010*/ 	.short	0x0002
        /*0012*/ 	.short	0x0010
        /*0014*/ 	.byte	0x00, 0xf5, 0x21, 0x00


	//----- nvinfo : EIATTR_KPARAM_INFO
	.align		4
.L_9:
        /*0018*/ 	.byte	0x04, 0x17
        /*001a*/ 	.short	(.L_11 - .L_10)
.L_10:
        /*001c*/ 	.word	0x00000000
        /*0020*/ 	.short	0x0001
        /*0022*/ 	.short	0x0008
        /*0024*/ 	.byte	0x00, 0xf5, 0x21, 0x00


	//----- nvinfo : EIATTR_KPARAM_INFO
	.align		4
.L_11:
        /*0028*/ 	.byte	0x04, 0x17
        /*002a*/ 	.short	(.L_13 - .L_12)
.L_12:
        /*002c*/ 	.word	0x00000000
        /*0030*/ 	.short	0x0000
        /*0032*/ 	.short	0x0000
        /*0034*/ 	.byte	0x00, 0xf5, 0x21, 0x00


	//----- nvinfo : EIATTR_SPARSE_MMA_MASK
	.align		4
.L_13:
        /*0038*/ 	.byte	0x03, 0x50
        /*003a*/ 	.short	0x0000


	//----- nvinfo : EIATTR_MAXREG_COUNT
	.align		4
        /*003c*/ 	.byte	0x03, 0x1b
        /*003e*/ 	.short	0x00ff


	//----- nvinfo : EIATTR_MERCURY_ISA_VERSION
	.align		4
        /*0040*/ 	.byte	0x03, 0x5f
        /*0042*/ 	.short	0x0101


	//----- nvinfo : EIATTR_VRC_CTA_INIT_COUNT
	.align		4
        /*0044*/ 	.byte	0x02, 0x4a
	.zero		1
	.zero		1


	//----- nvinfo : EIATTR_EXIT_INSTR_OFFSETS
	.align		4
        /*0048*/ 	.byte	0x04, 0x1c
        /*004a*/ 	.short	(.L_15 - .L_14)


	//   ....[0]....
.L_14:
        /*004c*/ 	.word	0x00000100


	//----- nvinfo : EIATTR_CBANK_PARAM_SIZE
	.align		4
.L_15:
        /*0050*/ 	.byte	0x03, 0x19
        /*0052*/ 	.short	0x0018


	//----- nvinfo : EIATTR_PARAM_CBANK
	.align		4
        /*0054*/ 	.byte	0x04, 0x0a
        /*0056*/ 	.short	(.L_17 - .L_16)
	.align		4
.L_16:
        /*0058*/ 	.word	index@(.nv.constant0._Z6vecAddPfS_S_)
        /*005c*/ 	.short	0x0380
        /*005e*/ 	.short	0x0018


	//----- nvinfo : EIATTR_SW_WAR
	.align		4
.L_17:
        /*0060*/ 	.byte	0x04, 0x36
        /*0062*/ 	.short	(.L_19 - .L_18)
.L_18:
        /*0064*/ 	.word	0x00000008
.L_19:


//--------------------- .nv.callgraph             --------------------------
	.section	.nv.callgraph,"",@"SHT_CUDA_CALLGRAPH"
	.align	4
	.sectionentsize	8
	.align		4
        /*0000*/ 	.word	0x00000000
	.align		4
        /*0004*/ 	.word	0xffffffff
	.align		4
        /*0008*/ 	.word	0x00000000
	.align		4
        /*000c*/ 	.word	0xfffffffe
	.align		4
        /*0010*/ 	.word	0x00000000
	.align		4
        /*0014*/ 	.word	0xfffffffd
	.align		4
        /*0018*/ 	.word	0x00000000
	.align		4
        /*001c*/ 	.word	0xfffffffc


//--------------------- .text._Z6vecAddPfS_S_     --------------------------
	.section	.text._Z6vecAddPfS_S_,"ax",@progbits
	.align	128
        .global         _Z6vecAddPfS_S_
        .type           _Z6vecAddPfS_S_,@function
        .size           _Z6vecAddPfS_S_,(.L_x_1 - _Z6vecAddPfS_S_)
        .other          _Z6vecAddPfS_S_,@"STO_CUDA_ENTRY STV_DEFAULT"
_Z6vecAddPfS_S_:
.text._Z6vecAddPfS_S_:
[----:B------:R-:W-:Y:S01]  /*0000*/  LDC R1, c[0x0][0x37c] ;  /* 0x0000df00ff017b82 */ /* 0x000fe20000000800 */
[----:B------:R-:W0:Y:S07]  /*0010*/  S2R R0, SR_TID.X ;  /* 0x0000000000007919 */ /* 0x000e2e0000002100 */
[----:B------:R-:W0:Y:S01]  /*0020*/  S2UR UR6, SR_CTAID.X ;  /* 0x00000000000679c3 */ /* 0x000e220000002500 */
[----:B------:R-:W1:Y:S07]  /*0030*/  LDCU.64 UR4, c[0x0][0x358] ;  /* 0x00006b00ff0477ac */ /* 0x000e6e0008000a00 */
[----:B------:R-:W0:Y:S08]  /*0040*/  LDC R9, c[0x0][0x360] ;  /* 0x0000d800ff097b82 */ /* 0x000e300000000800 */
[----:B------:R-:W2:Y:S08]  /*0050*/  LDC.64 R2, c[0x0][0x380] ;  /* 0x0000e000ff027b82 */ /* 0x000eb00000000a00 */
[----:B------:R-:W3:Y:S01]  /*0060*/  LDC.64 R4, c[0x0][0x388] ;  /* 0x0000e200ff047b82 */ /* 0x000ee20000000a00 */
[----:B0-----:R-:W-:-:S07]  /*0070*/  IMAD R9, R9, UR6, R0 ;  /* 0x0000000609097c24 */ /* 0x001fce000f8e0200 */
[----:B------:R-:W0:Y:S01]  /*0080*/  LDC.64 R6, c[0x0][0x390] ;  /* 0x0000e400ff067b82 */ /* 0x000e220000000a00 */
[----:B--2---:R-:W-:-:S06]  /*0090*/  IMAD.WIDE R2, R9, 0x4, R2 ;  /* 0x0000000409027825 */ /* 0x004fcc00078e0202 */
[----:B-1----:R-:W2:Y:S01]  /*00a0*/  LDG.E R2, desc[UR4][R2.64] ;  /* 0x0000000402027981 */ /* 0x002ea2000c1e1900 */
[----:B---3--:R-:W-:-:S06]  /*00b0*/  IMAD.WIDE R4, R9, 0x4, R4 ;  /* 0x0000000409047825 */ /* 0x008fcc00078e0204 */
[----:B------:R-:W2:Y:S01]  /*00c0*/  LDG.E R5, desc[UR4][R4.64] ;  /* 0x0000000404057981 */ /* 0x000ea2000c1e1900 */
[----:B0-----:R-:W-:-:S04]  /*00d0*/  IMAD.WIDE R6, R9, 0x4, R6 ;  /* 0x0000000409067825 */ /* 0x001fc800078e0206 */
[----:B--2---:R-:W-:-:S05]  /*00e0*/  FADD R9, R2, R5 ;  /* 0x0000000502097221 */ /* 0x004fca0000000000 */
[----:B------:R-:W-:Y:S01]  /*00f0*/  STG.E desc[UR4][R6.64], R9 ;  /* 0x0000000906007986 */ /* 0x000fe2000c101904 */
[----:B------:R-:W-:Y:S05]  /*0100*/  EXIT ;  /* 0x000000000000794d */ /* 0x000fea0003800000 */
.L_x_0:
[----:B------:R-:W-:-:S00]  /*0110*/  BRA `(.L_x_0) ;  /* 0xfffffffc00fc7947 */ /* 0x000fc0000383ffff */
[----:B------:R-:W-:-:S00]  /*0120*/  NOP ;  /* 0x0000000000007918 */ /* 0x000fc00000000000 */
        /* <DEDUP_REMOVED lines=13> */
.L_x_1:


//--------------------- .nv.shared.reserved.0     --------------------------
	.section	.nv.shared.reserved.0,"aw",@nobits
	.weak		__nv_reservedSMEM_offset_0_alias
	.size		__nv_reservedSMEM_offset_0_alias, 0, 64
	.other		__nv_reservedSMEM_offset_0_alias,@"STO_CUDA_RESERVED_SHARED STV_DEFAULT"
__nv_reservedSMEM_offset_0_alias:
	.zero		0
	.zero		64


//--------------------- .nv.constant0._Z6vecAddPfS_S_ --------------------------
	.section	.nv.constant0._Z6vecAddPfS_S_,"a",@progbits
	.sectionflags	@""
	.align	4
.nv.constant0._Z6vecAddPfS_S_:
	.zero		920


//--------------------- SYMBOLS --------------------------

	.type		.nv.reservedSmem.offset0,@object
	.size		.nv.reservedSmem.offset0,0x4
